	.headerflags	@"EF_CUDA_TEXMODE_UNIFIED EF_CUDA_64BIT_ADDRESS EF_CUDA_SM89 EF_CUDA_VIRTUAL_SM(EF_CUDA_SM89)"
	.elftype	@"ET_EXEC"


//--------------------- .nv.info                  --------------------------
	.section	.nv.info,"",@"SHT_CUDA_INFO"
	.align	4


	//----- nvinfo : EIATTR_REGCOUNT
	.align		4
        /*0000*/ 	.byte	0x04, 0x2f
        /*0002*/ 	.short	(.L_2 - .L_1)
	.align		4
.L_1:
        /*0004*/ 	.word	index@(triton__0d1d2d3d4d5d6d7d8d9d10de11de)
        /*0008*/ 	.word	0x00000028


	//----- nvinfo : EIATTR_MAX_STACK_SIZE
	.align		4
.L_2:
        /*000c*/ 	.byte	0x04, 0x23
        /*000e*/ 	.short	(.L_4 - .L_3)
	.align		4
.L_3:
        /*0010*/ 	.word	index@(triton__0d1d2d3d4d5d6d7d8d9d10de11de)
        /*0014*/ 	.word	0x00000000


	//----- nvinfo : EIATTR_MIN_STACK_SIZE
	.align		4
.L_4:
        /*0018*/ 	.byte	0x04, 0x12
        /*001a*/ 	.short	(.L_6 - .L_5)
	.align		4
.L_5:
        /*001c*/ 	.word	index@(triton__0d1d2d3d4d5d6d7d8d9d10de11de)
        /*0020*/ 	.word	0x00000000


	//----- nvinfo : EIATTR_FRAME_SIZE
	.align		4
.L_6:
        /*0024*/ 	.byte	0x04, 0x11
        /*0026*/ 	.short	(.L_8 - .L_7)
	.align		4
.L_7:
        /*0028*/ 	.word	index@(triton__0d1d2d3d4d5d6d7d8d9d10de11de)
        /*002c*/ 	.word	0x00000000
.L_8:


//--------------------- .nv.info.triton__0d1d2d3d4d5d6d7d8d9d10de11de --------------------------
	.section	.nv.info.triton__0d1d2d3d4d5d6d7d8d9d10de11de,"",@"SHT_CUDA_INFO"
	.align	4


	//----- nvinfo : EIATTR_CUDA_API_VERSION
	.align		4
        /*0000*/ 	.byte	0x04, 0x37
        /*0002*/ 	.short	(.L_10 - .L_9)
.L_9:
        /*0004*/ 	.word	0x0000007b


	//----- nvinfo : EIATTR_PARAM_CBANK
	.align		4
.L_10:
        /*0008*/ 	.byte	0x04, 0x0a
        /*000a*/ 	.short	(.L_12 - .L_11)
	.align		4
.L_11:
        /*000c*/ 	.word	index@(.nv.constant0.triton__0d1d2d3d4d5d6d7d8d9d10de11de)
        /*0010*/ 	.short	0x0160
        /*0012*/ 	.short	0x0058


	//----- nvinfo : EIATTR_CBANK_PARAM_SIZE
	.align		4
.L_12:
        /*0014*/ 	.byte	0x03, 0x19
        /*0016*/ 	.short	0x0058


	//----- nvinfo : EIATTR_KPARAM_INFO
	.align		4
        /*0018*/ 	.byte	0x04, 0x17
        /*001a*/ 	.short	(.L_14 - .L_13)
.L_13:
        /*001c*/ 	.word	0x00000000
        /*0020*/ 	.short	0x000b
        /*0022*/ 	.short	0x0054
        /*0024*/ 	.byte	0x00, 0xf0, 0x11, 0x00


	//----- nvinfo : EIATTR_KPARAM_INFO
	.align		4
.L_14:
        /*0028*/ 	.byte	0x04, 0x17
        /*002a*/ 	.short	(.L_16 - .L_15)
.L_15:
        /*002c*/ 	.word	0x00000000
        /*0030*/ 	.short	0x000a
        /*0032*/ 	.short	0x0050
        /*0034*/ 	.byte	0x00, 0xf0, 0x11, 0x00


	//----- nvinfo : EIATTR_KPARAM_INFO
	.align		4
.L_16:
        /*0038*/ 	.byte	0x04, 0x17
        /*003a*/ 	.short	(.L_18 - .L_17)
.L_17:
        /*003c*/ 	.word	0x00000000
        /*0040*/ 	.short	0x0009
        /*0042*/ 	.short	0x0048
        /*0044*/ 	.byte	0x00, 0xf0, 0x21, 0x00


	//----- nvinfo : EIATTR_KPARAM_INFO
	.align		4
.L_18:
        /*0048*/ 	.byte	0x04, 0x17
        /*004a*/ 	.short	(.L_20 - .L_19)
.L_19:
        /*004c*/ 	.word	0x00000000
        /*0050*/ 	.short	0x0008
        /*0052*/ 	.short	0x0040
        /*0054*/ 	.byte	0x00, 0xf0, 0x21, 0x00


	//----- nvinfo : EIATTR_KPARAM_INFO
	.align		4
.L_20:
        /*0058*/ 	.byte	0x04, 0x17
        /*005a*/ 	.short	(.L_22 - .L_21)
.L_21:
        /*005c*/ 	.word	0x00000000
        /*0060*/ 	.short	0x0007
        /*0062*/ 	.short	0x0038
        /*0064*/ 	.byte	0x00, 0xf0, 0x21, 0x00


	//----- nvinfo : EIATTR_KPARAM_INFO
	.align		4
.L_22:
        /*0068*/ 	.byte	0x04, 0x17
        /*006a*/ 	.short	(.L_24 - .L_23)
.L_23:
        /*006c*/ 	.word	0x00000000
        /*0070*/ 	.short	0x0006
        /*0072*/ 	.short	0x0030
        /*0074*/ 	.byte	0x00, 0xf0, 0x21, 0x00


	//----- nvinfo : EIATTR_KPARAM_INFO
	.align		4
.L_24:
        /*0078*/ 	.byte	0x04, 0x17
        /*007a*/ 	.short	(.L_26 - .L_25)
.L_25:
        /*007c*/ 	.word	0x00000000
        /*0080*/ 	.short	0x0005
        /*0082*/ 	.short	0x0028
        /*0084*/ 	.byte	0x00, 0xf0, 0x21, 0x00


	//----- nvinfo : EIATTR_KPARAM_INFO
	.align		4
.L_26:
        /*0088*/ 	.byte	0x04, 0x17
        /*008a*/ 	.short	(.L_28 - .L_27)
.L_27:
        /*008c*/ 	.word	0x00000000
        /*0090*/ 	.short	0x0004
        /*0092*/ 	.short	0x0020
        /*0094*/ 	.byte	0x00, 0xf0, 0x21, 0x00


	//----- nvinfo : EIATTR_KPARAM_INFO
	.align		4
.L_28:
        /*0098*/ 	.byte	0x04, 0x17
        /*009a*/ 	.short	(.L_30 - .L_29)
.L_29:
        /*009c*/ 	.word	0x00000000
        /*00a0*/ 	.short	0x0003
        /*00a2*/ 	.short	0x0018
        /*00a4*/ 	.byte	0x00, 0xf0, 0x21, 0x00


	//----- nvinfo : EIATTR_KPARAM_INFO
	.align		4
.L_30:
        /*00a8*/ 	.byte	0x04, 0x17
        /*00aa*/ 	.short	(.L_32 - .L_31)
.L_31:
        /*00ac*/ 	.word	0x00000000
        /*00b0*/ 	.short	0x0002
        /*00b2*/ 	.short	0x0010
        /*00b4*/ 	.byte	0x00, 0xf0, 0x21, 0x00


	//----- nvinfo : EIATTR_KPARAM_INFO
	.align		4
.L_32:
        /*00b8*/ 	.byte	0x04, 0x17
        /*00ba*/ 	.short	(.L_34 - .L_33)
.L_33:
        /*00bc*/ 	.word	0x00000000
        /*00c0*/ 	.short	0x0001
        /*00c2*/ 	.short	0x0008
        /*00c4*/ 	.byte	0x00, 0xf0, 0x21, 0x00


	//----- nvinfo : EIATTR_KPARAM_INFO
	.align		4
.L_34:
        /*00c8*/ 	.byte	0x04, 0x17
        /*00ca*/ 	.short	(.L_36 - .L_35)
.L_35:
        /*00cc*/ 	.word	0x00000000
        /*00d0*/ 	.short	0x0000
        /*00d2*/ 	.short	0x0000
        /*00d4*/ 	.byte	0x00, 0xf0, 0x21, 0x00


	//----- nvinfo : EIATTR_MAXREG_COUNT
	.align		4
.L_36:
        /*00d8*/ 	.byte	0x03, 0x1b
        /*00da*/ 	.short	0x00ff


	//----- nvinfo : EIATTR_COOP_GROUP_MASK_REGIDS
	.align		4
        /*00dc*/ 	.byte	0x04, 0x29
        /*00de*/ 	.short	(.L_38 - .L_37)


	//   ....[0]....
.L_37:
        /*00e0*/ 	.word	0xffffffff


	//   ....[1]....
        /*00e4*/ 	.word	0xffffffff


	//   ....[2]....
        /*00e8*/ 	.word	0xffffffff


	//   ....[3]....
        /*00ec*/ 	.word	0xffffffff


	//   ....[4]....
        /*00f0*/ 	.word	0xffffffff


	//   ....[5]....
        /*00f4*/ 	.word	0xffffffff


	//   ....[6]....
        /*00f8*/ 	.word	0xffffffff


	//   ....[7]....
        /*00fc*/ 	.word	0xffffffff


	//   ....[8]....
        /*0100*/ 	.word	0xffffffff


	//   ....[9]....
        /*0104*/ 	.word	0xffffffff


	//   ....[10]....
        /*0108*/ 	.word	0xffffffff


	//   ....[11]....
        /*010c*/ 	.word	0xffffffff


	//   ....[12]....
        /*0110*/ 	.word	0xffffffff


	//   ....[13]....
        /*0114*/ 	.word	0xffffffff


	//   ....[14]....
        /*0118*/ 	.word	0xffffffff


	//   ....[15]....
        /*011c*/ 	.word	0xffffffff


	//----- nvinfo : EIATTR_COOP_GROUP_INSTR_OFFSETS
	.align		4
.L_38:
        /*0120*/ 	.byte	0x04, 0x28
        /*0122*/ 	.short	(.L_40 - .L_39)


	//   ....[0]....
.L_39:
        /*0124*/ 	.word	0x00000480


	//   ....[1]....
        /*0128*/ 	.word	0x000004a0


	//   ....[2]....
        /*012c*/ 	.word	0x000004c0


	//   ....[3]....
        /*0130*/ 	.word	0x000004e0


	//   ....[4]....
        /*0134*/ 	.word	0x00000500


	//   ....[5]....
        /*0138*/ 	.word	0x00000550


	//   ....[6]....
        /*013c*/ 	.word	0x00000570


	//   ....[7]....
        /*0140*/ 	.word	0x00000590


	//   ....[8]....
        /*0144*/ 	.word	0x00001270


	//   ....[9]....
        /*0148*/ 	.word	0x00001290


	//   ....[10]....
        /*014c*/ 	.word	0x000012b0


	//   ....[11]....
        /*0150*/ 	.word	0x000012d0


	//   ....[12]....
        /*0154*/ 	.word	0x000012f0


	//   ....[13]....
        /*0158*/ 	.word	0x00001370


	//   ....[14]....
        /*015c*/ 	.word	0x00001390


	//   ....[15]....
        /*0160*/ 	.word	0x000013b0


	//----- nvinfo : EIATTR_EXIT_INSTR_OFFSETS
	.align		4
.L_40:
        /*0164*/ 	.byte	0x04, 0x1c
        /*0166*/ 	.short	(.L_42 - .L_41)


	//   ....[0]....
.L_41:
        /*0168*/ 	.word	0x000019f0


	//   ....[1]....
        /*016c*/ 	.word	0x00001a10


	//----- nvinfo : EIATTR_MAX_THREADS
	.align		4
.L_42:
        /*0170*/ 	.byte	0x04, 0x05
        /*0172*/ 	.short	(.L_44 - .L_43)
.L_43:
        /*0174*/ 	.word	0x00000100
        /*0178*/ 	.word	0x00000001
        /*017c*/ 	.word	0x00000001
.L_44:


//--------------------- .nv.rel.action            --------------------------
	.section	.nv.rel.action,"",@"SHT_CUDA_RELOCINFO"
	.align	8
	.sectionentsize	8
        /*0000*/ 	.byte	0x73, 0x00, 0x00, 0x00, 0x00, 0x00, 0x00, 0x00, 0x00, 0x00, 0x00, 0x11, 0x25, 0x00, 0x05, 0x36


//--------------------- .nv.constant0.triton__0d1d2d3d4d5d6d7d8d9d10de11de --------------------------
	.section	.nv.constant0.triton__0d1d2d3d4d5d6d7d8d9d10de11de,"a",@progbits
	.align	4
.nv.constant0.triton__0d1d2d3d4d5d6d7d8d9d10de11de:
	.zero		440


//--------------------- .text.triton__0d1d2d3d4d5d6d7d8d9d10de11de --------------------------
	.section	.text.triton__0d1d2d3d4d5d6d7d8d9d10de11de,"ax",@progbits
	.sectionflags	@"SHF_BARRIERS=1"
	.sectioninfo	@"SHI_REGISTERS=40"
	.align	128
        .global         triton__0d1d2d3d4d5d6d7d8d9d10de11de
        .type           triton__0d1d2d3d4d5d6d7d8d9d10de11de,@function
        .size           triton__0d1d2d3d4d5d6d7d8d9d10de11de,(.L_x_1 - triton__0d1d2d3d4d5d6d7d8d9d10de11de)
        .other          triton__0d1d2d3d4d5d6d7d8d9d10de11de,@"STO_CUDA_ENTRY STV_DEFAULT"
triton__0d1d2d3d4d5d6d7d8d9d10de11de:
.text.triton__0d1d2d3d4d5d6d7d8d9d10de11de:
[----:B------:R-:W-:-:S02]  /*0000*/  MOV R1, c[0x0][0x28] ;  /* 0x00000a0000017a02 */ /* 0x000fc40000000f00 */
[----:B------:R-:W0:Y:S01]  /*0010*/  S2R R24, SR_TID.X ;  /* 0x0000000000187919 */ /* 0x000e220000002100 */
[----:B------:R-:W-:Y:S01]  /*0020*/  MOV R17, 0x2 ;  /* 0x0000000200117802 */ /* 0x000fe20000000f00 */
[----:B------:R-:W-:Y:S02]  /*0030*/  ULDC.64 UR4, c[0x0][0x118] ;  /* 0x0000460000047ab9 */ /* 0x000fe40000000a00 */
[----:B------:R-:W1:Y:S01]  /*0040*/  S2R R2, SR_CTAID.X ;  /* 0x0000000000027919 */ /* 0x000e620000002500 */
[----:B0-----:R-:W-:-:S04]  /*0050*/  LOP3.LUT R34, R24, 0xff, RZ, 0xc0, !PT ;  /* 0x000000ff18227812 */ /* 0x001fc800078ec0ff */
[----:B------:R-:W-:-:S05]  /*0060*/  SHF.L.U32 R5, R34, 0x2, RZ ;  /* 0x0000000222057819 */ /* 0x000fca00000006ff */
[----:B-1----:R-:W-:Y:S01]  /*0070*/  IMAD R28, R2, 0x900, R5 ;  /* 0x00000900021c7824 */ /* 0x002fe200078e0205 */
[----:B------:R-:W-:-:S03]  /*0080*/  IADD3 R5, R5, 0x800, RZ ;  /* 0x0000080005057810 */ /* 0x000fc60007ffe0ff */
[CC--:B------:R-:W-:Y:S01]  /*0090*/  IMAD.WIDE R18, R28.reuse, R17.reuse, c[0x0][0x178] ;  /* 0x00005e001c127625 */ /* 0x0c0fe200078e0211 */
[C---:B------:R-:W-:Y:S02]  /*00a0*/  IADD3 R26, R28.reuse, 0x400, RZ ;  /* 0x000004001c1a7810 */ /* 0x040fe40007ffe0ff */
[----:B------:R-:W-:Y:S02]  /*00b0*/  ISETP.GE.U32.AND P1, PT, R5, 0x900, PT ;  /* 0x000009000500780c */ /* 0x000fe40003f26070 */
[----:B------:R-:W-:Y:S01]  /*00c0*/  IADD3 R0, R28, 0x800, RZ ;  /* 0x000008001c007810 */ /* 0x000fe20007ffe0ff */
[----:B------:R-:W-:Y:S01]  /*00d0*/  IMAD.WIDE R8, R26, R17, c[0x0][0x178] ;  /* 0x00005e001a087625 */ /* 0x000fe200078e0211 */
[----:B------:R-:W2:Y:S01]  /*00e0*/  LDG.E.EL.64 R4, [R18.64] ;  /* 0x0000000412047981 */ /* 0x000ea2000c2e1b00 */
[----:B------:R-:W-:-:S04]  /*00f0*/  CS2R R6, SRZ ;  /* 0x0000000000067805 */ /* 0x000fc8000001ff00 */
[----:B------:R-:W3:Y:S01]  /*0100*/  LDG.E.EL.64 R8, [R8.64] ;  /* 0x0000000408087981 */ /* 0x000ee2000c2e1b00 */
[----:B------:R-:W-:-:S05]  /*0110*/  IMAD.WIDE R10, R0, R17, c[0x0][0x178] ;  /* 0x00005e00000a7625 */ /* 0x000fca00078e0211 */
[----:B------:R-:W4:Y:S01]  /*0120*/  @!P1 LDG.E.EL.64 R6, [R10.64] ;  /* 0x000000040a069981 */ /* 0x000f22000c2e1b00 */
[C---:B------:R-:W-:Y:S02]  /*0130*/  LOP3.LUT P3, RZ, R24.reuse, 0x1f, RZ, 0xc0, !PT ;  /* 0x0000001f18ff7812 */ /* 0x040fe4000786c0ff */
[C---:B------:R-:W-:Y:S02]  /*0140*/  ISETP.GE.AND P2, PT, R24.reuse, 0x8, PT ;  /* 0x000000081800780c */ /* 0x040fe40003f46270 */
[C---:B------:R-:W-:Y:S02]  /*0150*/  LOP3.LUT P0, RZ, R24.reuse, 0x7, RZ, 0xc0, !PT ;  /* 0x0000000718ff7812 */ /* 0x040fe4000780c0ff */
[----:B------:R-:W-:Y:S02]  /*0160*/  MOV R16, 0x39e38e39 ;  /* 0x39e38e3900107802 */ /* 0x000fe40000000f00 */
[----:B------:R-:W-:Y:S02]  /*0170*/  ISETP.LT.AND P0, PT, R24, 0x8, !P0 ;  /* 0x000000081800780c */ /* 0x000fe40004701270 */
[----:B------:R-:W-:-:S02]  /*0180*/  ISETP.NE.AND P4, PT, R34, RZ, PT ;  /* 0x000000ff2200720c */ /* 0x000fc40003f85270 */
[----:B------:R-:W-:Y:S02]  /*0190*/  MOV R35, 0x10 ;  /* 0x0000001000237802 */ /* 0x000fe40000000f00 */
[C---:B--2---:R-:W-:Y:S02]  /*01a0*/  PRMT R12, R4.reuse, 0x7632, R12 ;  /* 0x00007632040c7816 */ /* 0x044fe4000000000c */
[----:B------:R-:W-:Y:S02]  /*01b0*/  SHF.L.U32 R4, R4, 0x10, RZ ;  /* 0x0000001004047819 */ /* 0x000fe400000006ff */
[----:B------:R-:W-:Y:S02]  /*01c0*/  SHF.L.U32 R12, R12, 0x10, RZ ;  /* 0x000000100c0c7819 */ /* 0x000fe400000006ff */
[C---:B---3--:R-:W-:Y:S02]  /*01d0*/  PRMT R13, R8.reuse, 0x7632, R13 ;  /* 0x00007632080d7816 */ /* 0x048fe4000000000d */
[----:B------:R-:W-:-:S02]  /*01e0*/  SHF.L.U32 R14, R8, 0x10, RZ ;  /* 0x00000010080e7819 */ /* 0x000fc400000006ff */
[----:B------:R-:W-:Y:S02]  /*01f0*/  SHF.L.U32 R8, R13, 0x10, RZ ;  /* 0x000000100d087819 */ /* 0x000fe400000006ff */
[----:B----4-:R-:W-:Y:S01]  /*0200*/  SEL R10, R6, RZ, !P1 ;  /* 0x000000ff060a7207 */ /* 0x010fe20004800000 */
[----:B------:R-:W-:Y:S01]  /*0210*/  FMUL R21, R14, R14 ;  /* 0x0000000e0e157220 */ /* 0x000fe20000400000 */
[----:B------:R-:W-:Y:S01]  /*0220*/  SHF.L.U32 R15, R9, 0x10, RZ ;  /* 0x00000010090f7819 */ /* 0x000fe200000006ff */
[----:B------:R-:W-:Y:S01]  /*0230*/  FMUL R11, R8, R8 ;  /* 0x00000008080b7220 */ /* 0x000fe20000400000 */
[----:B------:R-:W-:Y:S01]  /*0240*/  SEL R7, R7, RZ, !P1 ;  /* 0x000000ff07077207 */ /* 0x000fe20004800000 */
[----:B------:R-:W-:Y:S01]  /*0250*/  FFMA R8, R4, R4, R21 ;  /* 0x0000000404087223 */ /* 0x000fe20000000015 */
[----:B------:R-:W-:Y:S01]  /*0260*/  SHF.L.U32 R13, R5, 0x10, RZ ;  /* 0x00000010050d7819 */ /* 0x000fe200000006ff */
[--C-:B------:R-:W-:Y:S01]  /*0270*/  FFMA R6, R12, R12, R11.reuse ;  /* 0x0000000c0c067223 */ /* 0x100fe2000000000b */
[C---:B------:R-:W-:Y:S01]  /*0280*/  PRMT R11, R10.reuse, 0x7632, R11 ;  /* 0x000076320a0b7816 */ /* 0x040fe2000000000b */
[----:B------:R-:W-:Y:S01]  /*0290*/  FMUL R14, R15, R15 ;  /* 0x0000000f0f0e7220 */ /* 0x000fe20000400000 */
[----:B------:R-:W-:Y:S01]  /*02a0*/  SHF.L.U32 R12, R10, 0x10, RZ ;  /* 0x000000100a0c7819 */ /* 0x000fe200000006ff */
[----:B------:R-:W-:Y:S01]  /*02b0*/  IMAD.WIDE R20, R28, R17, c[0x0][0x188] ;  /* 0x000062001c147625 */ /* 0x000fe200078e0211 */
[----:B------:R-:W-:Y:S01]  /*02c0*/  SHF.L.U32 R11, R11, 0x10, RZ ;  /* 0x000000100b0b7819 */ /* 0x000fe200000006ff */
[----:B------:R-:W-:Y:S01]  /*02d0*/  FFMA R4, R13, R13, R14 ;  /* 0x0000000d0d047223 */ /* 0x000fe2000000000e */
[----:B------:R-:W-:Y:S01]  /*02e0*/  PRMT R10, R7, 0x7632, R10 ;  /* 0x00007632070a7816 */ /* 0x000fe2000000000a */
[----:B------:R-:W-:Y:S01]  /*02f0*/  FMUL R12, R12, R12 ;  /* 0x0000000c0c0c7220 */ /* 0x000fe20000400000 */
[----:B------:R-:W-:Y:S01]  /*0300*/  PRMT R9, R9, 0x7632, R9 ;  /* 0x0000763209097816 */ /* 0x000fe20000000009 */
[----:B------:R-:W-:Y:S01]  /*0310*/  FMUL R11, R11, R11 ;  /* 0x0000000b0b0b7220 */ /* 0x000fe20000400000 */
[----:B------:R-:W-:-:S02]  /*0320*/  SHF.L.U32 R7, R7, 0x10, RZ ;  /* 0x0000001007077819 */ /* 0x000fc400000006ff */
[----:B------:R-:W-:Y:S02]  /*0330*/  PRMT R5, R5, 0x7632, R5 ;  /* 0x0000763205057816 */ /* 0x000fe40000000005 */
[----:B------:R-:W-:Y:S01]  /*0340*/  SHF.L.U32 R9, R9, 0x10, RZ ;  /* 0x0000001009097819 */ /* 0x000fe200000006ff */
[----:B------:R-:W-:Y:S01]  /*0350*/  FMUL R13, R7, R7 ;  /* 0x00000007070d7220 */ /* 0x000fe20000400000 */
[----:B------:R-:W-:Y:S02]  /*0360*/  SHF.L.U32 R10, R10, 0x10, RZ ;  /* 0x000000100a0a7819 */ /* 0x000fe400000006ff */
[----:B------:R-:W-:Y:S01]  /*0370*/  FSEL R7, R12, -RZ, !P1 ;  /* 0x800000ff0c077208 */ /* 0x000fe20004800000 */
[----:B------:R-:W-:Y:S01]  /*0380*/  FMUL R12, R9, R9 ;  /* 0x00000009090c7220 */ /* 0x000fe20000400000 */
[----:B------:R-:W-:Y:S01]  /*0390*/  FSEL R11, R11, -RZ, !P1 ;  /* 0x800000ff0b0b7208 */ /* 0x000fe20004800000 */
[----:B------:R-:W-:Y:S01]  /*03a0*/  FMUL R10, R10, R10 ;  /* 0x0000000a0a0a7220 */ /* 0x000fe20000400000 */
[----:B------:R-:W-:Y:S01]  /*03b0*/  SHF.L.U32 R5, R5, 0x10, RZ ;  /* 0x0000001005057819 */ /* 0x000fe200000006ff */
[----:B------:R-:W-:Y:S01]  /*03c0*/  FADD R7, R8, R7 ;  /* 0x0000000708077221 */ /* 0x000fe20000000000 */
[----:B------:R-:W-:Y:S01]  /*03d0*/  FSEL R13, R13, -RZ, !P1 ;  /* 0x800000ff0d0d7208 */ /* 0x000fe20004800000 */
[----:B------:R-:W-:-:S02]  /*03e0*/  FADD R6, R6, R11 ;  /* 0x0000000b06067221 */ /* 0x000fc40000000000 */
[----:B------:R-:W-:Y:S01]  /*03f0*/  FFMA R12, R5, R5, R12 ;  /* 0x00000005050c7223 */ /* 0x000fe2000000000c */
[----:B------:R-:W-:Y:S01]  /*0400*/  FSEL R5, R10, -RZ, !P1 ;  /* 0x800000ff0a057208 */ /* 0x000fe20004800000 */
[----:B------:R-:W-:Y:S01]  /*0410*/  FADD R4, R4, R13 ;  /* 0x0000000d04047221 */ /* 0x000fe20000000000 */
[----:B------:R-:W-:Y:S01]  /*0420*/  FADD R7, R6, R7 ;  /* 0x0000000706077221 */ /* 0x000fe20000000000 */
[----:B------:R-:W-:Y:S02]  /*0430*/  SHF.R.U32.HI R10, RZ, 0x3, R24 ;  /* 0x00000003ff0a7819 */ /* 0x000fe40000011618 */
[----:B------:R-:W-:Y:S01]  /*0440*/  FADD R5, R12, R5 ;  /* 0x000000050c057221 */ /* 0x000fe20000000000 */
[----:B------:R-:W-:Y:S01]  /*0450*/  FADD R4, R4, R7 ;  /* 0x0000000704047221 */ /* 0x000fe20000000000 */
[----:B------:R-:W-:-:S03]  /*0460*/  LOP3.LUT R10, R10, 0x1c, RZ, 0xc0, !PT ;  /* 0x0000001c0a0a7812 */ /* 0x000fc600078ec0ff */
[----:B------:R-:W-:-:S05]  /*0470*/  FADD R4, R5, R4 ;  /* 0x0000000405047221 */ /* 0x000fca0000000000 */
[----:B------:R-:W0:Y:S02]  /*0480*/  SHFL.BFLY PT, R5, R4, 0x10, 0x1f ;  /* 0x0e001f0004057f89 */ /* 0x000e2400000e0000 */
[----:B0-----:R-:W-:-:S05]  /*0490*/  FADD R5, R4, R5 ;  /* 0x0000000504057221 */ /* 0x001fca0000000000 */
        /* <DEDUP_REMOVED lines=8> */
[----:B------:R-:W-:Y:S04]  /*0520*/  @!P3 STS [R10], R9 ;  /* 0x000000090a00b388 */ /* 0x000fe80000000800 */
[----:B------:R-:W-:Y:S06]  /*0530*/  BAR.SYNC 0x0 ;  /* 0x0000000000007b1d */ /* 0x000fec0000000000 */
[----:B------:R-:W0:Y:S04]  /*0540*/  @!P2 LDS R3, [R24.X4] ;  /* 0x000000001803a984 */ /* 0x000e280000004800 */
[----:B0-----:R-:W0:Y:S02]  /*0550*/  SHFL.BFLY PT, R4, R3, 0x4, 0x1f ;  /* 0x0c801f0003047f89 */ /* 0x001e2400000e0000 */
[----:B0-----:R-:W-:-:S05]  /*0560*/  FADD R4, R3, R4 ;  /* 0x0000000403047221 */ /* 0x001fca0000000000 */
[----:B------:R-:W0:Y:S02]  /*0570*/  SHFL.BFLY PT, R5, R4, 0x2, 0x1f ;  /* 0x0c401f0004057f89 */ /* 0x000e2400000e0000 */
[----:B0-----:R-:W-:-:S05]  /*0580*/  FADD R5, R4, R5 ;  /* 0x0000000504057221 */ /* 0x001fca0000000000 */
[----:B------:R-:W0:Y:S02]  /*0590*/  SHFL.BFLY PT, R6, R5, 0x1, 0x1f ;  /* 0x0c201f0005067f89 */ /* 0x000e2400000e0000 */
[----:B0-----:R-:W-:Y:S01]  /*05a0*/  FADD R7, R5, R6 ;  /* 0x0000000605077221 */ /* 0x001fe20000000000 */
[----:B------:R-:W-:-:S04]  /*05b0*/  IMAD.WIDE.U32 R4, R34, R35, c[0x0][0x198] ;  /* 0x0000660022047625 */ /* 0x000fc800078e0023 */
[----:B------:R-:W-:Y:S04]  /*05c0*/  @P0 STS [R24.X4], R7 ;  /* 0x0000000718000388 */ /* 0x000fe80000004800 */
[----:B------:R-:W-:Y:S06]  /*05d0*/  BAR.SYNC 0x0 ;  /* 0x0000000000007b1d */ /* 0x000fec0000000000 */
[----:B------:R-:W0:Y:S04]  /*05e0*/  LDS R23, [RZ] ;  /* 0x00000000ff177984 */ /* 0x000e280000000800 */
[----:B------:R-:W-:Y:S06]  /*05f0*/  BAR.SYNC 0x0 ;  /* 0x0000000000007b1d */ /* 0x000fec0000000000 */
[----:B0-----:R-:W-:Y:S04]  /*0600*/  STS [RZ], R23 ;  /* 0x00000017ff007388 */ /* 0x001fe80000000800 */
[----:B------:R-:W-:Y:S06]  /*0610*/  BAR.SYNC 0x0 ;  /* 0x0000000000007b1d */ /* 0x000fec0000000000 */
[----:B------:R-:W0:Y:S01]  /*0620*/  LDS R3, [RZ] ;  /* 0x00000000ff037984 */ /* 0x000e220000000800 */
[----:B------:R-:W-:Y:S01]  /*0630*/  IMAD.WIDE.U32 R34, R34, R35, c[0x0][0x180] ;  /* 0x0000600022227625 */ /* 0x000fe200078e0023 */
[----:B0-----:R-:W-:Y:S01]  /*0640*/  FFMA R8, R3, R16, 9.9999997473787516356e-06 ;  /* 0x3727c5ac03087423 */ /* 0x001fe20000000010 */
[----:B------:R-:W-:-:S03]  /*0650*/  MOV R3, 0x4 ;  /* 0x0000000400037802 */ /* 0x000fc60000000f00 */
[----:B------:R-:W0:Y:S02]  /*0660*/  MUFU.RSQ R22, R8 ;  /* 0x0000000800167308 */ /* 0x000e240000001400 */
[CC--:B------:R-:W-:Y:S01]  /*0670*/  IMAD.WIDE R32, R2.reuse, R3.reuse, c[0x0][0x160] ;  /* 0x0000580002207625 */ /* 0x0c0fe200078e0203 */
[----:B------:R-:W-:Y:S06]  /*0680*/  BAR.SYNC 0x0 ;  /* 0x0000000000007b1d */ /* 0x000fec0000000000 */
[-C--:B------:R-:W-:Y:S01]  /*0690*/  IMAD.WIDE R36, R2, R3.reuse, c[0x0][0x190] ;  /* 0x0000640002247625 */ /* 0x080fe200078e0203 */
[----:B0-----:R0:W-:Y:S04]  /*06a0*/  @!P4 STG.E [R32.64], R22 ;  /* 0x000000162000c986 */ /* 0x0011e8000c101904 */
[----:B------:R-:W2:Y:S04]  /*06b0*/  LDG.E.EL.128 R4, [R4.64] ;  /* 0x0000000404047981 */ /* 0x000ea8000c2e1d00 */
[----:B------:R-:W3:Y:S01]  /*06c0*/  LDG.E.EF.64 R20, [R20.64] ;  /* 0x0000000414147981 */ /* 0x000ee2000c0e1b00 */
[----:B------:R-:W-:-:S03]  /*06d0*/  IMAD.WIDE R30, R28, R3, c[0x0][0x168] ;  /* 0x00005a001c1e7625 */ /* 0x000fc600078e0203 */
[----:B------:R1:W4:Y:S04]  /*06e0*/  LDG.E.EL R27, [R36.64] ;  /* 0x00000004241b7981 */ /* 0x000328000c2e1900 */
[----:B------:R-:W5:Y:S04]  /*06f0*/  LDG.E.EL.128 R8, [R30.64] ;  /* 0x000000041e087981 */ /* 0x000f68000c2e1d00 */
[----:B------:R-:W5:Y:S04]  /*0700*/  LDG.E.EF.64 R18, [R18.64] ;  /* 0x0000000412127981 */ /* 0x000f68000c0e1b00 */
[----:B------:R-:W5:Y:S01]  /*0710*/  LDG.E.EL.128 R12, [R34.64] ;  /* 0x00000004220c7981 */ /* 0x000f62000c2e1d00 */
[----:B------:R-:W-:-:S06]  /*0720*/  FFMA R29, R23, R16, 9.9999997473787516356e-06 ;  /* 0x3727c5ac171d7423 */ /* 0x000fcc0000000010 */
[----:B------:R-:W0:Y:S01]  /*0730*/  MUFU.RSQ R29, R29 ;  /* 0x0000001d001d7308 */ /* 0x000e220000001400 */
[----:B-1----:R-:W-:Y:S01]  /*0740*/  IMAD.WIDE R36, R26, R3, c[0x0][0x168] ;  /* 0x00005a001a247625 */ /* 0x002fe200078e0203 */
[----:B--2---:R-:W-:Y:S01]  /*0750*/  FADD R23, R4, 1 ;  /* 0x3f80000004177421 */ /* 0x004fe20000000000 */
[----:B------:R-:W-:Y:S01]  /*0760*/  FADD R4, R5, 1 ;  /* 0x3f80000005047421 */ /* 0x000fe20000000000 */
[----:B------:R-:W-:Y:S01]  /*0770*/  FADD R5, R6, 1 ;  /* 0x3f80000006057421 */ /* 0x000fe20000000000 */
[----:B------:R-:W-:Y:S01]  /*0780*/  FADD R16, R7, 1 ;  /* 0x3f80000007107421 */ /* 0x000fe20000000000 */
[----:B---3--:R-:W-:Y:S02]  /*0790*/  PRMT R6, R20, 0x7632, R6 ;  /* 0x0000763214067816 */ /* 0x008fe40000000006 */
[C---:B------:R-:W-:Y:S02]  /*07a0*/  PRMT R7, R21.reuse, 0x7632, R7 ;  /* 0x0000763215077816 */ /* 0x040fe40000000007 */
[----:B0-----:R-:W-:-:S02]  /*07b0*/  SHF.L.U32 R22, R21, 0x10, RZ ;  /* 0x0000001015167819 */ /* 0x001fc400000006ff */
[----:B------:R-:W-:Y:S02]  /*07c0*/  SHF.L.U32 R20, R20, 0x10, RZ ;  /* 0x0000001014147819 */ /* 0x000fe400000006ff */
[----:B------:R-:W-:Y:S01]  /*07d0*/  SHF.L.U32 R6, R6, 0x10, RZ ;  /* 0x0000001006067819 */ /* 0x000fe200000006ff */
[----:B----4-:R-:W-:Y:S01]  /*07e0*/  FMUL R21, R27, R22 ;  /* 0x000000161b157220 */ /* 0x010fe20000400000 */
[----:B------:R-:W-:Y:S01]  /*07f0*/  SHF.L.U32 R32, R7, 0x10, RZ ;  /* 0x0000001007207819 */ /* 0x000fe200000006ff */
[C---:B------:R-:W-:Y:S02]  /*0800*/  FMUL R7, R27.reuse, R20 ;  /* 0x000000141b077220 */ /* 0x040fe40000400000 */
[----:B------:R-:W-:Y:S01]  /*0810*/  FMUL R20, R27, R6 ;  /* 0x000000061b147220 */ /* 0x000fe20000400000 */
[----:B-----5:R-:W-:Y:S01]  /*0820*/  FFMA R6, R21, R5, R10 ;  /* 0x0000000515067223 */ /* 0x020fe2000000000a */
[----:B------:R-:W-:Y:S01]  /*0830*/  FMUL R22, R27, R32 ;  /* 0x000000201b167220 */ /* 0x000fe20000400000 */
[----:B------:R-:W-:Y:S01]  /*0840*/  SHF.L.U32 R10, R19, 0x10, RZ ;  /* 0x00000010130a7819 */ /* 0x000fe200000006ff */
[----:B------:R-:W-:Y:S01]  /*0850*/  FFMA R5, R20, R4, R9 ;  /* 0x0000000414057223 */ /* 0x000fe20000000009 */
[C---:B------:R-:W-:Y:S01]  /*0860*/  PRMT R4, R18.reuse, 0x7632, R4 ;  /* 0x0000763212047816 */ /* 0x040fe20000000004 */
[----:B------:R-:W-:Y:S01]  /*0870*/  FFMA R8, R7, R23, R8 ;  /* 0x0000001707087223 */ /* 0x000fe20000000008 */
[----:B------:R-:W-:Y:S01]  /*0880*/  SHF.L.U32 R18, R18, 0x10, RZ ;  /* 0x0000001012127819 */ /* 0x000fe200000006ff */
[----:B------:R-:W-:Y:S01]  /*0890*/  FFMA R7, R22, R16, R11 ;  /* 0x0000001016077223 */ /* 0x000fe2000000000b */
[----:B------:R-:W-:Y:S01]  /*08a0*/  PRMT R9, R19, 0x7632, R9 ;  /* 0x0000763213097816 */ /* 0x000fe20000000009 */
[----:B------:R-:W-:Y:S01]  /*08b0*/  FADD R12, R12, 1 ;  /* 0x3f8000000c0c7421 */ /* 0x000fe20000000000 */
[----:B------:R-:W-:Y:S01]  /*08c0*/  SHF.L.U32 R4, R4, 0x10, RZ ;  /* 0x0000001004047819 */ /* 0x000fe200000006ff */
[----:B------:R-:W-:Y:S01]  /*08d0*/  FMUL R11, R29, R18 ;  /* 0x000000121d0b7220 */ /* 0x000fe20000400000 */
[----:B------:R-:W-:Y:S01]  /*08e0*/  SHF.L.U32 R16, R9, 0x10, RZ ;  /* 0x0000001009107819 */ /* 0x000fe200000006ff */
[C---:B------:R-:W-:Y:S01]  /*08f0*/  FMUL R9, R29.reuse, R10 ;  /* 0x0000000a1d097220 */ /* 0x040fe20000400000 */
[----:B------:R-:W-:Y:S01]  /*0900*/  FADD R14, R14, 1 ;  /* 0x3f8000000e0e7421 */ /* 0x000fe20000000000 */
[----:B------:R-:W-:Y:S01]  /*0910*/  FMUL R10, R29, R4 ;  /* 0x000000041d0a7220 */ /* 0x000fe20000400000 */
[----:B------:R-:W-:Y:S01]  /*0920*/  FFMA R4, R11, R12, R8 ;  /* 0x0000000c0b047223 */ /* 0x000fe20000000008 */
[----:B------:R-:W-:Y:S01]  /*0930*/  FADD R13, R13, 1 ;  /* 0x3f8000000d0d7421 */ /* 0x000fe20000000000 */
[----:B------:R-:W-:Y:S01]  /*0940*/  FADD R15, R15, 1 ;  /* 0x3f8000000f0f7421 */ /* 0x000fe20000000000 */
[----:B------:R-:W-:Y:S01]  /*0950*/  FMUL R8, R29, R16 ;  /* 0x000000101d087220 */ /* 0x000fe20000400000 */
[----:B------:R-:W-:Y:S01]  /*0960*/  FFMA R6, R9, R14, R6 ;  /* 0x0000000e09067223 */ /* 0x000fe20000000006 */
[----:B------:R-:W-:Y:S01]  /*0970*/  FFMA R5, R10, R13, R5 ;  /* 0x0000000d0a057223 */ /* 0x000fe20000000005 */
[----:B------:R-:W-:Y:S01]  /*0980*/  MOV R9, 0x10 ;  /* 0x0000001000097802 */ /* 0x000fe20000000f00 */
[----:B------:R-:W-:Y:S01]  /*0990*/  FFMA R7, R8, R15, R7 ;  /* 0x0000000f08077223 */ /* 0x000fe20000000007 */
[----:B------:R-:W-:Y:S01]  /*09a0*/  LOP3.LUT R32, R24, 0xff, RZ, 0xc0, !PT ;  /* 0x000000ff18207812 */ /* 0x000fe200078ec0ff */
[----:B------:R-:W-:-:S03]  /*09b0*/  IMAD.WIDE R20, R26, R17, c[0x0][0x188] ;  /* 0x000062001a147625 */ /* 0x000fc600078e0211 */
[----:B------:R0:W-:Y:S01]  /*09c0*/  STG.E.128 [R30.64], R4 ;  /* 0x000000041e007986 */ /* 0x0001e2000c101d04 */
[----:B------:R-:W-:-:S03]  /*09d0*/  IMAD.WIDE.U32 R8, R32, R9, c[0x0][0x198] ;  /* 0x0000660020087625 */ /* 0x000fc600078e0009 */
[----:B------:R-:W2:Y:S04]  /*09e0*/  LDG.E.EF.64 R20, [R20.64] ;  /* 0x0000000414147981 */ /* 0x000ea8000c0e1b00 */
[----:B------:R-:W3:Y:S04]  /*09f0*/  LDG.E.EL.128 R8, [R8.64+0x1000] ;  /* 0x0010000408087981 */ /* 0x000ee8000c2e1d00 */
[----:B------:R-:W4:Y:S01]  /*0a00*/  LDG.E.EL.128 R12, [R36.64] ;  /* 0x00000004240c7981 */ /* 0x000f22000c2e1d00 */
[----:B------:R-:W-:-:S03]  /*0a10*/  IMAD.WIDE R22, R26, R17, c[0x0][0x178] ;  /* 0x00005e001a167625 */ /* 0x000fc600078e0211 */
[----:B------:R-:W5:Y:S04]  /*0a20*/  LDG.E.EL.128 R16, [R34.64+0x1000] ;  /* 0x0010000422107981 */ /* 0x000f68000c2e1d00 */
[----:B------:R-:W5:Y:S01]  /*0a30*/  LDG.E.EF.64 R22, [R22.64] ;  /* 0x0000000416167981 */ /* 0x000f62000c0e1b00 */
[----:B--2---:R-:W-:Y:S01]  /*0a40*/  SHF.L.U32 R33, R21, 0x10, RZ ;  /* 0x0000001015217819 */ /* 0x004fe200000006ff */
[----:B---3--:R-:W-:-:S04]  /*0a50*/  FADD R10, R10, 1 ;  /* 0x3f8000000a0a7421 */ /* 0x008fc80000000000 */
[----:B------:R-:W-:-:S04]  /*0a60*/  FMUL R33, R27, R33 ;  /* 0x000000211b217220 */ /* 0x000fc80000400000 */
[----:B----4-:R-:W-:Y:S01]  /*0a70*/  FFMA R10, R33, R10, R14 ;  /* 0x0000000a210a7223 */ /* 0x010fe2000000000e */
[----:B------:R-:W-:Y:S01]  /*0a80*/  SHF.L.U32 R14, R20, 0x10, RZ ;  /* 0x00000010140e7819 */ /* 0x000fe200000006ff */
[----:B0-----:R-:W-:Y:S01]  /*0a90*/  FADD R30, R8, 1 ;  /* 0x3f800000081e7421 */ /* 0x001fe20000000000 */
[----:B------:R-:W-:-:S03]  /*0aa0*/  PRMT R21, R21, 0x7632, R21 ;  /* 0x0000763215157816 */ /* 0x000fc60000000015 */
[----:B------:R-:W-:Y:S01]  /*0ab0*/  FMUL R31, R27, R14 ;  /* 0x0000000e1b1f7220 */ /* 0x000fe20000400000 */
[----:B------:R-:W-:-:S03]  /*0ac0*/  PRMT R20, R20, 0x7632, R20 ;  /* 0x0000763214147816 */ /* 0x000fc60000000014 */
[----:B------:R-:W-:Y:S01]  /*0ad0*/  FFMA R8, R31, R30, R12 ;  /* 0x0000001e1f087223 */ /* 0x000fe2000000000c */
[----:B------:R-:W-:Y:S01]  /*0ae0*/  SHF.L.U32 R12, R21, 0x10, RZ ;  /* 0x00000010150c7819 */ /* 0x000fe200000006ff */
[----:B------:R-:W-:Y:S01]  /*0af0*/  FADD R11, R11, 1 ;  /* 0x3f8000000b0b7421 */ /* 0x000fe20000000000 */
[----:B------:R-:W-:-:S03]  /*0b00*/  SHF.L.U32 R20, R20, 0x10, RZ ;  /* 0x0000001014147819 */ /* 0x000fc600000006ff */
[----:B------:R-:W-:Y:S01]  /*0b10*/  FMUL R12, R27, R12 ;  /* 0x0000000c1b0c7220 */ /* 0x000fe20000400000 */
[----:B------:R-:W-:Y:S01]  /*0b20*/  FADD R9, R9, 1 ;  /* 0x3f80000009097421 */ /* 0x000fe20000000000 */
[----:B------:R-:W-:Y:S02]  /*0b30*/  FMUL R20, R27, R20 ;  /* 0x000000141b147220 */ /* 0x000fe40000400000 */
[--C-:B------:R-:W-:Y:S01]  /*0b40*/  FFMA R11, R12, R11, R15.reuse ;  /* 0x0000000b0c0b7223 */ /* 0x100fe2000000000f */
[----:B-----5:R-:W-:Y:S02]  /*0b50*/  PRMT R15, R23, 0x7632, R15 ;  /* 0x00007632170f7816 */ /* 0x020fe4000000000f */
[----:B------:R-:W-:Y:S01]  /*0b60*/  PRMT R14, R22, 0x7632, R14 ;  /* 0x00007632160e7816 */ /* 0x000fe2000000000e */
[----:B------:R-:W-:Y:S01]  /*0b70*/  FADD R21, R16, 1 ;  /* 0x3f80000010157421 */ /* 0x000fe20000000000 */
[----:B------:R-:W-:Y:S01]  /*0b80*/  FFMA R9, R20, R9, R13 ;  /* 0x0000000914097223 */ /* 0x000fe2000000000d */
[----:B------:R-:W-:-:S02]  /*0b90*/  SHF.L.U32 R22, R22, 0x10, RZ ;  /* 0x0000001016167819 */ /* 0x000fc400000006ff */
[----:B------:R-:W-:Y:S02]  /*0ba0*/  SHF.L.U32 R16, R15, 0x10, RZ ;  /* 0x000000100f107819 */ /* 0x000fe400000006ff */
[----:B------:R-:W-:Y:S02]  /*0bb0*/  SHF.L.U32 R20, R23, 0x10, RZ ;  /* 0x0000001017147819 */ /* 0x000fe400000006ff */
[----:B------:R-:W-:Y:S01]  /*0bc0*/  SHF.L.U32 R14, R14, 0x10, RZ ;  /* 0x000000100e0e7819 */ /* 0x000fe200000006ff */
[----:B------:R-:W-:Y:S01]  /*0bd0*/  FADD R12, R17, 1 ;  /* 0x3f800000110c7421 */ /* 0x000fe20000000000 */
[----:B------:R-:W-:Y:S01]  /*0be0*/  FMUL R17, R29, R22 ;  /* 0x000000161d117220 */ /* 0x000fe20000400000 */
[----:B------:R-:W-:Y:S01]  /*0bf0*/  FADD R19, R19, 1 ;  /* 0x3f80000013137421 */ /* 0x000fe20000000000 */
[C---:B------:R-:W-:Y:S01]  /*0c00*/  FMUL R16, R29.reuse, R16 ;  /* 0x000000101d107220 */ /* 0x040fe20000400000 */
[----:B------:R-:W-:Y:S01]  /*0c10*/  MOV R23, 0x2 ;  /* 0x0000000200177802 */ /* 0x000fe20000000f00 */
[----:B------:R-:W-:Y:S01]  /*0c20*/  FADD R13, R18, 1 ;  /* 0x3f800000120d7421 */ /* 0x000fe20000000000 */
[C---:B------:R-:W-:Y:S01]  /*0c30*/  FMUL R15, R29.reuse, R20 ;  /* 0x000000141d0f7220 */ /* 0x040fe20000400000 */
[----:B------:R-:W-:Y:S01]  /*0c40*/  FMUL R14, R29, R14 ;  /* 0x0000000e1d0e7220 */ /* 0x000fe20000400000 */
[----:B------:R-:W-:Y:S01]  /*0c50*/  FFMA R8, R17, R21, R8 ;  /* 0x0000001511087223 */ /* 0x000fe20000000008 */
[----:B------:R-:W-:Y:S01]  /*0c60*/  FFMA R11, R16, R19, R11 ;  /* 0x00000013100b7223 */ /* 0x000fe2000000000b */
[----:B------:R-:W-:Y:S01]  /*0c70*/  FFMA R10, R15, R13, R10 ;  /* 0x0000000d0f0a7223 */ /* 0x000fe2000000000a */
[----:B------:R-:W-:Y:S01]  /*0c80*/  FFMA R9, R14, R12, R9 ;  /* 0x0000000c0e097223 */ /* 0x000fe20000000009 */
[CC--:B------:R-:W-:Y:S01]  /*0c90*/  IMAD.WIDE R18, R0.reuse, R23.reuse, c[0x0][0x178] ;  /* 0x00005e0000127625 */ /* 0x0c0fe200078e0217 */
[----:B------:R-:W-:Y:S01]  /*0ca0*/  MOV R33, 0x10 ;  /* 0x0000001000217802 */ /* 0x000fe20000000f00 */
[----:B------:R-:W-:Y:S01]  /*0cb0*/  CS2R R20, SRZ ;  /* 0x0000000000147805 */ /* 0x000fe2000001ff00 */
[----:B------:R-:W-:Y:S01]  /*0cc0*/  CS2R R30, SRZ ;  /* 0x00000000001e7805 */ /* 0x000fe2000001ff00 */
[----:B------:R-:W-:Y:S01]  /*0cd0*/  IMAD.WIDE R22, R0, R23, c[0x0][0x188] ;  /* 0x0000620000167625 */ /* 0x000fe200078e0217 */
[----:B------:R-:W-:Y:S01]  /*0ce0*/  CS2R R12, SRZ ;  /* 0x00000000000c7805 */ /* 0x000fe2000001ff00 */
[----:B------:R-:W-:Y:S01]  /*0cf0*/  CS2R R14, SRZ ;  /* 0x00000000000e7805 */ /* 0x000fe2000001ff00 */
[----:B------:R0:W-:Y:S01]  /*0d00*/  STG.E.128 [R36.64], R8 ;  /* 0x0000000824007986 */ /* 0x0001e2000c101d04 */
[----:B------:R-:W-:Y:S01]  /*0d10*/  IMAD.WIDE.U32 R32, R32, R33, c[0x0][0x198] ;  /* 0x0000660020207625 */ /* 0x000fe200078e0021 */
[----:B------:R-:W-:-:S02]  /*0d20*/  CS2R R16, SRZ ;  /* 0x0000000000107805 */ /* 0x000fc4000001ff00 */
[----:B------:R-:W2:Y:S04]  /*0d30*/  @!P1 LDG.E.EF.64 R20, [R22.64] ;  /* 0x0000000416149981 */ /* 0x000ea8000c0e1b00 */
[----:B------:R1:W3:Y:S04]  /*0d40*/  @!P1 LDG.E.EF.64 R30, [R18.64] ;  /* 0x00000004121e9981 */ /* 0x0002e8000c0e1b00 */
[----:B------:R2:W4:Y:S01]  /*0d50*/  @!P1 LDG.E.EL.128 R12, [R32.64+0x2000] ;  /* 0x00200004200c9981 */ /* 0x000522000c2e1d00 */
[----:B-1----:R-:W-:Y:S01]  /*0d60*/  CS2R R18, SRZ ;  /* 0x0000000000127805 */ /* 0x002fe2000001ff00 */
[----:B0-----:R-:W-:-:S05]  /*0d70*/  IMAD.WIDE R36, R0, R3, c[0x0][0x168] ;  /* 0x00005a0000247625 */ /* 0x001fca00078e0203 */
[----:B------:R-:W5:Y:S01]  /*0d80*/  @!P1 LDG.E.EL.128 R16, [R36.64] ;  /* 0x0000000424109981 */ /* 0x000f62000c2e1d00 */
[----:B--2---:R-:W-:-:S04]  /*0d90*/  SEL R32, R21, RZ, !P1 ;  /* 0x000000ff15207207 */ /* 0x004fc80004800000 */
[----:B------:R-:W-:Y:S02]  /*0da0*/  SHF.L.U32 R21, R32, 0x10, RZ ;  /* 0x0000001020157819 */ /* 0x000fe400000006ff */
[----:B----4-:R-:W-:-:S03]  /*0db0*/  SEL R22, R14, RZ, !P1 ;  /* 0x000000ff0e167207 */ /* 0x010fc60004800000 */
[----:B------:R-:W-:Y:S01]  /*0dc0*/  FMUL R21, R27, R21 ;  /* 0x000000151b157220 */ /* 0x000fe20000400000 */
[----:B------:R-:W-:Y:S02]  /*0dd0*/  SEL R12, R12, RZ, !P1 ;  /* 0x000000ff0c0c7207 */ /* 0x000fe40004800000 */
[----:B-----5:R-:W-:Y:S01]  /*0de0*/  SEL R14, R18, RZ, !P1 ;  /* 0x000000ff120e7207 */ /* 0x020fe20004800000 */
[----:B------:R-:W-:-:S04]  /*0df0*/  FADD R18, R22, 1 ;  /* 0x3f80000016127421 */ /* 0x000fc80000000000 */
[----:B------:R-:W-:Y:S01]  /*0e00*/  FFMA R14, R21, R18, R14 ;  /* 0x00000012150e7223 */ /* 0x000fe2000000000e */
[----:B------:R-:W-:Y:S01]  /*0e10*/  SEL R18, R20, RZ, !P1 ;  /* 0x000000ff14127207 */ /* 0x000fe20004800000 */
[----:B------:R-:W-:-:S03]  /*0e20*/  FFMA R21, R6, R6, RZ ;  /* 0x0000000606157223 */ /* 0x000fc600000000ff */
[----:B------:R-:W-:Y:S01]  /*0e30*/  SHF.L.U32 R20, R18, 0x10, RZ ;  /* 0x0000001012147819 */ /* 0x000fe200000006ff */
[----:B------:R-:W-:Y:S01]  /*0e40*/  FFMA R10, R10, R10, R21 ;  /* 0x0000000a0a0a7223 */ /* 0x000fe20000000015 */
[----:B------:R-:W-:Y:S01]  /*0e50*/  SEL R6, R16, RZ, !P1 ;  /* 0x000000ff10067207 */ /* 0x000fe20004800000 */
[----:B------:R-:W-:Y:S02]  /*0e60*/  FADD R12, R12, 1 ;  /* 0x3f8000000c0c7421 */ /* 0x000fe40000000000 */
[----:B------:R-:W-:Y:S01]  /*0e70*/  FMUL R21, R27, R20 ;  /* 0x000000141b157220 */ /* 0x000fe20000400000 */
[----:B------:R-:W-:-:S03]  /*0e80*/  CS2R R22, SRZ ;  /* 0x0000000000167805 */ /* 0x000fc6000001ff00 */
[----:B------:R-:W-:Y:S02]  /*0e90*/  FFMA R6, R21, R12, R6 ;  /* 0x0000000c15067223 */ /* 0x000fe40000000006 */
[----:B------:R-:W-:-:S06]  /*0ea0*/  CS2R R20, SRZ ;  /* 0x0000000000147805 */ /* 0x000fcc000001ff00 */
[----:B------:R0:W2:Y:S01]  /*0eb0*/  @!P1 LDG.E.EL.128 R20, [R34.64+0x2000] ;  /* 0x0020000422149981 */ /* 0x0000a2000c2e1d00 */
[----:B------:R-:W-:Y:S02]  /*0ec0*/  PRMT R18, R18, 0x7632, R18 ;  /* 0x0000763212127816 */ /* 0x000fe40000000012 */
[----:B------:R-:W-:Y:S02]  /*0ed0*/  SEL R13, R13, RZ, !P1 ;  /* 0x000000ff0d0d7207 */ /* 0x000fe40004800000 */
[----:B------:R-:W-:Y:S02]  /*0ee0*/  SHF.L.U32 R18, R18, 0x10, RZ ;  /* 0x0000001012127819 */ /* 0x000fe400000006ff */
[----:B------:R-:W-:Y:S01]  /*0ef0*/  SEL R12, R17, RZ, !P1 ;  /* 0x000000ff110c7207 */ /* 0x000fe20004800000 */
[----:B------:R-:W-:Y:S01]  /*0f00*/  FADD R16, R13, 1 ;  /* 0x3f8000000d107421 */ /* 0x000fe20000000000 */
[----:B---3--:R-:W-:Y:S01]  /*0f10*/  SEL R30, R30, RZ, !P1 ;  /* 0x000000ff1e1e7207 */ /* 0x008fe20004800000 */
[----:B------:R-:W-:Y:S01]  /*0f20*/  FMUL R13, R27, R18 ;  /* 0x000000121b0d7220 */ /* 0x000fe20000400000 */
[----:B------:R-:W-:-:S03]  /*0f30*/  SEL R31, R31, RZ, !P1 ;  /* 0x000000ff1f1f7207 */ /* 0x000fc60004800000 */
[----:B------:R-:W-:Y:S01]  /*0f40*/  FFMA R12, R13, R16, R12 ;  /* 0x000000100d0c7223 */ /* 0x000fe2000000000c */
[C---:B------:R-:W-:Y:S02]  /*0f50*/  PRMT R13, R30.reuse, 0x7632, R13 ;  /* 0x000076321e0d7816 */ /* 0x040fe4000000000d */
[C---:B------:R-:W-:Y:S02]  /*0f60*/  PRMT R16, R31.reuse, 0x7632, R16 ;  /* 0x000076321f107816 */ /* 0x040fe40000000010 */
[----:B0-----:R-:W-:Y:S02]  /*0f70*/  SHF.L.U32 R34, R31, 0x10, RZ ;  /* 0x000000101f227819 */ /* 0x001fe400000006ff */
[----:B------:R-:W-:Y:S02]  /*0f80*/  SHF.L.U32 R30, R30, 0x10, RZ ;  /* 0x000000101e1e7819 */ /* 0x000fe400000006ff */
[----:B------:R-:W-:Y:S02]  /*0f90*/  SHF.L.U32 R18, R13, 0x10, RZ ;  /* 0x000000100d127819 */ /* 0x000fe400000006ff */
[----:B------:R-:W-:-:S02]  /*0fa0*/  SHF.L.U32 R16, R16, 0x10, RZ ;  /* 0x0000001010107819 */ /* 0x000fc400000006ff */
[----:B------:R-:W-:Y:S01]  /*0fb0*/  PRMT R32, R32, 0x7632, R32 ;  /* 0x0000763220207816 */ /* 0x000fe20000000020 */
[C---:B------:R-:W-:Y:S01]  /*0fc0*/  FMUL R13, R29.reuse, R34 ;  /* 0x000000221d0d7220 */ /* 0x040fe20000400000 */
[C---:B------:R-:W-:Y:S01]  /*0fd0*/  FMUL R33, R29.reuse, R30 ;  /* 0x0000001e1d217220 */ /* 0x040fe20000400000 */
[C---:B------:R-:W-:Y:S01]  /*0fe0*/  FMUL R31, R29.reuse, R18 ;  /* 0x000000121d1f7220 */ /* 0x040fe20000400000 */
[----:B------:R-:W-:Y:S01]  /*0ff0*/  FMUL R29, R29, R16 ;  /* 0x000000101d1d7220 */ /* 0x000fe20000400000 */
[----:B------:R-:W-:Y:S01]  /*1000*/  SHF.L.U32 R32, R32, 0x10, RZ ;  /* 0x0000001020207819 */ /* 0x000fe200000006ff */
[----:B------:R-:W-:Y:S01]  /*1010*/  FFMA R16, R5, R5, RZ ;  /* 0x0000000505107223 */ /* 0x000fe200000000ff */
[----:B------:R-:W-:Y:S01]  /*1020*/  SEL R30, R15, RZ, !P1 ;  /* 0x000000ff0f1e7207 */ /* 0x000fe20004800000 */
[----:B------:R-:W-:Y:S01]  /*1030*/  FFMA R17, R4, R4, RZ ;  /* 0x0000000404117223 */ /* 0x000fe200000000ff */
[----:B------:R-:W-:Y:S01]  /*1040*/  FFMA R18, R7, R7, RZ ;  /* 0x0000000707127223 */ /* 0x000fe200000000ff */
[----:B------:R-:W-:Y:S01]  /*1050*/  SEL R4, R19, RZ, !P1 ;  /* 0x000000ff13047207 */ /* 0x000fe20004800000 */
[----:B------:R-:W-:Y:S01]  /*1060*/  FMUL R27, R27, R32 ;  /* 0x000000201b1b7220 */ /* 0x000fe20000400000 */
[----:B------:R-:W-:Y:S01]  /*1070*/  FADD R19, R30, 1 ;  /* 0x3f8000001e137421 */ /* 0x000fe20000000000 */
[----:B------:R-:W-:Y:S01]  /*1080*/  FFMA R17, R8, R8, R17 ;  /* 0x0000000808117223 */ /* 0x000fe20000000011 */
[----:B------:R-:W-:Y:S01]  /*1090*/  FFMA R16, R9, R9, R16 ;  /* 0x0000000909107223 */ /* 0x000fe20000000010 */
[----:B------:R-:W-:Y:S01]  /*10a0*/  FFMA R18, R11, R11, R18 ;  /* 0x0000000b0b127223 */ /* 0x000fe20000000012 */
[----:B--2---:R-:W-:-:S02]  /*10b0*/  SEL R15, R20, RZ, !P1 ;  /* 0x000000ff140f7207 */ /* 0x004fc40004800000 */
[----:B------:R-:W-:Y:S02]  /*10c0*/  SEL R5, R21, RZ, !P1 ;  /* 0x000000ff15057207 */ /* 0x000fe40004800000 */
[----:B------:R-:W-:Y:S01]  /*10d0*/  SEL R7, R22, RZ, !P1 ;  /* 0x000000ff16077207 */ /* 0x000fe20004800000 */
[----:B------:R-:W-:Y:S02]  /*10e0*/  FADD R15, R15, 1 ;  /* 0x3f8000000f0f7421 */ /* 0x000fe40000000000 */
[----:B------:R-:W-:Y:S01]  /*10f0*/  FADD R5, R5, 1 ;  /* 0x3f80000005057421 */ /* 0x000fe20000000000 */
[----:B------:R-:W-:Y:S01]  /*1100*/  SEL R23, R23, RZ, !P1 ;  /* 0x000000ff17177207 */ /* 0x000fe20004800000 */
[----:B------:R-:W-:Y:S01]  /*1110*/  FADD R7, R7, 1 ;  /* 0x3f80000007077421 */ /* 0x000fe20000000000 */
[----:B------:R-:W-:Y:S01]  /*1120*/  FFMA R20, R27, R19, R4 ;  /* 0x000000131b147223 */ /* 0x000fe20000000004 */
[----:B------:R-:W-:Y:S01]  /*1130*/  FFMA R4, R33, R15, R6 ;  /* 0x0000000f21047223 */ /* 0x000fe20000000006 */
[----:B------:R-:W-:Y:S01]  /*1140*/  FFMA R5, R31, R5, R12 ;  /* 0x000000051f057223 */ /* 0x000fe2000000000c */
[----:B------:R-:W-:Y:S01]  /*1150*/  FFMA R6, R13, R7, R14 ;  /* 0x000000070d067223 */ /* 0x000fe2000000000e */
[----:B------:R-:W-:Y:S01]  /*1160*/  FADD R12, R23, 1 ;  /* 0x3f800000170c7421 */ /* 0x000fe20000000000 */
[----:B------:R-:W-:Y:S01]  /*1170*/  FMUL R14, R4, R4 ;  /* 0x00000004040e7220 */ /* 0x000fe20000400000 */
[----:B------:R-:W-:-:S02]  /*1180*/  FMUL R13, R5, R5 ;  /* 0x00000005050d7220 */ /* 0x000fc40000400000 */
[----:B------:R-:W-:Y:S01]  /*1190*/  FFMA R7, R29, R12, R20 ;  /* 0x0000000c1d077223 */ /* 0x000fe20000000014 */
[----:B------:R-:W-:Y:S01]  /*11a0*/  FMUL R12, R6, R6 ;  /* 0x00000006060c7220 */ /* 0x000fe20000400000 */
[----:B------:R-:W-:Y:S02]  /*11b0*/  FSEL R14, R14, -RZ, !P1 ;  /* 0x800000ff0e0e7208 */ /* 0x000fe40004800000 */
[----:B------:R-:W-:Y:S01]  /*11c0*/  FSEL R13, R13, -RZ, !P1 ;  /* 0x800000ff0d0d7208 */ /* 0x000fe20004800000 */
[----:B------:R-:W-:Y:S01]  /*11d0*/  FMUL R8, R7, R7 ;  /* 0x0000000707087220 */ /* 0x000fe20000400000 */
[----:B------:R-:W-:Y:S01]  /*11e0*/  FSEL R9, R12, -RZ, !P1 ;  /* 0x800000ff0c097208 */ /* 0x000fe20004800000 */
[----:B------:R-:W-:Y:S02]  /*11f0*/  FADD R14, R17, R14 ;  /* 0x0000000e110e7221 */ /* 0x000fe40000000000 */
[----:B------:R-:W-:Y:S01]  /*1200*/  FADD R13, R16, R13 ;  /* 0x0000000d100d7221 */ /* 0x000fe20000000000 */
[----:B------:R-:W-:Y:S01]  /*1210*/  FSEL R11, R8, -RZ, !P1 ;  /* 0x800000ff080b7208 */ /* 0x000fe20004800000 */
[----:B------:R-:W-:-:S02]  /*1220*/  FADD R9, R10, R9 ;  /* 0x000000090a097221 */ /* 0x000fc40000000000 */
[----:B------:R-:W-:Y:S02]  /*1230*/  FADD R8, R13, R14 ;  /* 0x0000000e0d087221 */ /* 0x000fe40000000000 */
[----:B------:R-:W-:Y:S02]  /*1240*/  FADD R11, R18, R11 ;  /* 0x0000000b120b7221 */ /* 0x000fe40000000000 */
[----:B------:R-:W-:-:S04]  /*1250*/  FADD R8, R8, R9 ;  /* 0x0000000908087221 */ /* 0x000fc80000000000 */
        /* <DEDUP_REMOVED lines=9> */
[----:B------:R-:W0:Y:S01]  /*12f0*/  SHFL.BFLY PT, R13, R12, 0x1, 0x1f ;  /* 0x0c201f000c0d7f89 */ /* 0x000e2200000e0000 */
[----:B------:R-:W-:-:S04]  /*1300*/  SHF.R.U32.HI R14, RZ, 0x3, R24 ;  /* 0x00000003ff0e7819 */ /* 0x000fc80000011618 */
[----:B------:R-:W-:Y:S01]  /*1310*/  LOP3.LUT R14, R14, 0x1c, RZ, 0xc0, !PT ;  /* 0x0000001c0e0e7812 */ /* 0x000fe200078ec0ff */
[----:B------:R-:W-:Y:S01]  /*1320*/  @!P1 STG.E.128 [R36.64], R4 ;  /* 0x0000000424009986 */ /* 0x000fe2000c101d04 */
        /* <DEDUP_REMOVED lines=9> */
[----:B0-----:R-:W-:-:S05]  /*13c0*/  FADD R11, R9, R10 ;  /* 0x0000000a090b7221 */ /* 0x001fca0000000000 */
[----:B------:R-:W-:Y:S04]  /*13d0*/  @P0 STS [R24.X4], R11 ;  /* 0x0000000b18000388 */ /* 0x000fe80000004800 */
[----:B------:R-:W-:Y:S06]  /*13e0*/  BAR.SYNC 0x0 ;  /* 0x0000000000007b1d */ /* 0x000fec0000000000 */
[----:B------:R-:W0:Y:S04]  /*13f0*/  LDS R4, [RZ] ;  /* 0x00000000ff047984 */ /* 0x000e280000000800 */
[----:B------:R-:W-:Y:S06]  /*1400*/  BAR.SYNC 0x0 ;  /* 0x0000000000007b1d */ /* 0x000fec0000000000 */
[----:B------:R-:W1:Y:S04]  /*1410*/  S2R R6, SR_TID.X ;  /* 0x0000000000067919 */ /* 0x000e680000002100 */
[----:B0-----:R-:W-:Y:S04]  /*1420*/  STS [RZ], R4 ;  /* 0x00000004ff007388 */ /* 0x001fe80000000800 */
[----:B------:R-:W-:Y:S06]  /*1430*/  BAR.SYNC 0x0 ;  /* 0x0000000000007b1d */ /* 0x000fec0000000000 */
[----:B------:R-:W0:Y:S01]  /*1440*/  LDS R5, [RZ] ;  /* 0x00000000ff057984 */ /* 0x000e220000000800 */
[----:B------:R-:W-:-:S02]  /*1450*/  MOV R18, 0x39e38e39 ;  /* 0x39e38e3900127802 */ /* 0x000fc40000000f00 */
[----:B-1----:R-:W-:Y:S02]  /*1460*/  LOP3.LUT R9, R6, 0xff, RZ, 0xc0, !PT ;  /* 0x000000ff06097812 */ /* 0x002fe400078ec0ff */
[----:B------:R-:W-:Y:S01]  /*1470*/  SHF.R.S32.HI R7, RZ, 0x1f, R2 ;  /* 0x0000001fff077819 */ /* 0x000fe20000011402 */
[----:B------:R-:W-:Y:S06]  /*1480*/  BAR.SYNC 0x0 ;  /* 0x0000000000007b1d */ /* 0x000fec0000000000 */
[----:B------:R-:W-:Y:S02]  /*1490*/  LEA R6, P0, R2, c[0x0][0x170], 0x2 ;  /* 0x00005c0002067a11 */ /* 0x000fe400078010ff */
[----:B------:R-:W-:-:S02]  /*14a0*/  LEA R8, P2, R28, c[0x0][0x168], 0x2 ;  /* 0x00005a001c087a11 */ /* 0x000fc400078410ff */
[----:B------:R-:W-:Y:S02]  /*14b0*/  LEA.HI.X R7, R2, c[0x0][0x174], R7, 0x2, P0 ;  /* 0x00005d0002077a11 */ /* 0x000fe400000f1407 */
[----:B------:R-:W-:-:S05]  /*14c0*/  SHF.L.U32 R2, R9, 0x2, RZ ;  /* 0x0000000209027819 */ /* 0x000fca00000006ff */
[----:B------:R-:W-:Y:S01]  /*14d0*/  IMAD.WIDE.U32 R2, R2, R3, c[0x0][0x1a0] ;  /* 0x0000680002027625 */ /* 0x000fe200078e0003 */
[----:B0-----:R-:W-:-:S04]  /*14e0*/  FFMA R16, R5, R18, 9.9999997473787516356e-06 ;  /* 0x3727c5ac05107423 */ /* 0x001fc80000000012 */
[----:B------:R-:W0:Y:S01]  /*14f0*/  MUFU.RSQ R17, R16 ;  /* 0x0000001000117308 */ /* 0x000e220000001400 */
[----:B------:R-:W-:-:S04]  /*1500*/  SHF.R.S32.HI R5, RZ, 0x1f, R28 ;  /* 0x0000001fff057819 */ /* 0x000fc8000001141c */
[----:B------:R-:W-:Y:S01]  /*1510*/  LEA.HI.X R9, R28, c[0x0][0x16c], R5, 0x2, P2 ;  /* 0x00005b001c097a11 */ /* 0x000fe200010f1405 */
[----:B0-----:R0:W-:Y:S05]  /*1520*/  @!P4 STG.E [R6.64], R17 ;  /* 0x000000110600c986 */ /* 0x0011ea000c101904 */
[----:B------:R-:W2:Y:S04]  /*1530*/  LDG.E.EF.128 R8, [R8.64] ;  /* 0x0000000408087981 */ /* 0x000ea8000c0e1d00 */
[----:B------:R-:W3:Y:S01]  /*1540*/  LDG.E.EL.128 R12, [R2.64] ;  /* 0x00000004020c7981 */ /* 0x000ee2000c2e1d00 */
[----:B------:R-:W-:-:S06]  /*1550*/  FFMA R4, R4, R18, 9.9999997473787516356e-06 ;  /* 0x3727c5ac04047423 */ /* 0x000fcc0000000012 */
[----:B------:R-:W2:Y:S02]  /*1560*/  MUFU.RSQ R4, R4 ;  /* 0x0000000400047308 */ /* 0x000ea40000001400 */
[C---:B--2---:R-:W-:Y:S01]  /*1570*/  FMUL R16, R4.reuse, R8 ;  /* 0x0000000804107220 */ /* 0x044fe20000400000 */
[C---:B------:R-:W-:Y:S01]  /*1580*/  FMUL R18, R4.reuse, R9 ;  /* 0x0000000904127220 */ /* 0x040fe20000400000 */
[C---:B------:R-:W-:Y:S01]  /*1590*/  FMUL R10, R4.reuse, R10 ;  /* 0x0000000a040a7220 */ /* 0x040fe20000400000 */
[----:B------:R-:W-:Y:S01]  /*15a0*/  FMUL R11, R4, R11 ;  /* 0x0000000b040b7220 */ /* 0x000fe20000400000 */
[----:B---3--:R-:W-:Y:S01]  /*15b0*/  FADD R19, R12, 1 ;  /* 0x3f8000000c137421 */ /* 0x008fe20000000000 */
[----:B------:R-:W-:Y:S01]  /*15c0*/  FADD R13, R13, 1 ;  /* 0x3f8000000d0d7421 */ /* 0x000fe20000000000 */
[----:B0-----:R-:W-:Y:S01]  /*15d0*/  FADD R7, R14, 1 ;  /* 0x3f8000000e077421 */ /* 0x001fe20000000000 */
[----:B------:R-:W-:Y:S01]  /*15e0*/  FADD R6, R15, 1 ;  /* 0x3f8000000f067421 */ /* 0x000fe20000000000 */
[----:B------:R-:W-:Y:S01]  /*15f0*/  FMUL R19, R16, R19 ;  /* 0x0000001310137220 */ /* 0x000fe20000400000 */
[----:B------:R-:W-:Y:S01]  /*1600*/  FMUL R18, R18, R13 ;  /* 0x0000000d12127220 */ /* 0x000fe20000400000 */
[----:B------:R-:W-:Y:S01]  /*1610*/  FMUL R10, R10, R7 ;  /* 0x000000070a0a7220 */ /* 0x000fe20000400000 */
[----:B------:R-:W-:Y:S01]  /*1620*/  FMUL R11, R11, R6 ;  /* 0x000000060b0b7220 */ /* 0x000fe20000400000 */
[----:B------:R-:W-:-:S02]  /*1630*/  LEA R16, P0, R28, c[0x0][0x1a8], 0x1 ;  /* 0x00006a001c107a11 */ /* 0x000fc400078008ff */
[----:B------:R-:W-:Y:S02]  /*1640*/  SHF.R.S32.HI R7, RZ, 0x1f, R26 ;  /* 0x0000001fff077819 */ /* 0x000fe4000001141a */
[----:B------:R-:W-:Y:S02]  /*1650*/  LEA R12, P2, R26, c[0x0][0x168], 0x2 ;  /* 0x00005a001a0c7a11 */ /* 0x000fe400078410ff */
[----:B------:R-:W-:Y:S02]  /*1660*/  F2FP.BF16.F32.PACK_AB R18, R18, R19 ;  /* 0x000000131212723e */ /* 0x000fe400000010ff */
[----:B------:R-:W-:Y:S02]  /*1670*/  LEA.HI.X R17, R28, c[0x0][0x1ac], R5, 0x1, P0 ;  /* 0x00006b001c117a11 */ /* 0x000fe400000f0c05 */
[----:B------:R-:W-:Y:S02]  /*1680*/  LEA.HI.X R13, R26, c[0x0][0x16c], R7, 0x2, P2 ;  /* 0x00005b001a0d7a11 */ /* 0x000fe400010f1407 */
[----:B------:R-:W-:-:S05]  /*1690*/  F2FP.BF16.F32.PACK_AB R19, R11, R10 ;  /* 0x0000000a0b13723e */ /* 0x000fca00000010ff */
[----:B------:R0:W-:Y:S04]  /*16a0*/  STG.E.64 [R16.64], R18 ;  /* 0x0000001210007986 */ /* 0x0001e8000c101b04 */
[----:B------:R-:W2:Y:S04]  /*16b0*/  LDG.E.EF.128 R12, [R12.64] ;  /* 0x000000040c0c7981 */ /* 0x000ea8000c0e1d00 */
[----:B------:R-:W3:Y:S01]  /*16c0*/  LDG.E.EL.128 R8, [R2.64+0x1000] ;  /* 0x0010000402087981 */ /* 0x000ee2000c2e1d00 */
[C---:B--2---:R-:W-:Y:S01]  /*16d0*/  FMUL R5, R4.reuse, R12 ;  /* 0x0000000c04057220 */ /* 0x044fe20000400000 */
[----:B------:R-:W-:Y:S01]  /*16e0*/  FMUL R6, R4, R13 ;  /* 0x0000000d04067220 */ /* 0x000fe20000400000 */
[----:B---3--:R-:W-:Y:S01]  /*16f0*/  FADD R8, R8, 1 ;  /* 0x3f80000008087421 */ /* 0x008fe20000000000 */
[----:B------:R-:W-:Y:S01]  /*1700*/  FADD R9, R9, 1 ;  /* 0x3f80000009097421 */ /* 0x000fe20000000000 */
[----:B------:R-:W-:Y:S01]  /*1710*/  FADD R21, R10, 1 ;  /* 0x3f8000000a157421 */ /* 0x000fe20000000000 */
[C---:B------:R-:W-:Y:S01]  /*1720*/  FMUL R14, R4.reuse, R14 ;  /* 0x0000000e040e7220 */ /* 0x040fe20000400000 */
[----:B------:R-:W-:Y:S01]  /*1730*/  FMUL R5, R5, R8 ;  /* 0x0000000805057220 */ /* 0x000fe20000400000 */
[----:B------:R-:W-:Y:S01]  /*1740*/  FMUL R15, R4, R15 ;  /* 0x0000000f040f7220 */ /* 0x000fe20000400000 */
[----:B------:R-:W-:Y:S01]  /*1750*/  FADD R10, R11, 1 ;  /* 0x3f8000000b0a7421 */ /* 0x000fe20000000000 */
[----:B------:R-:W-:Y:S01]  /*1760*/  FMUL R8, R6, R9 ;  /* 0x0000000906087220 */ /* 0x000fe20000400000 */
[----:B------:R-:W-:Y:S01]  /*1770*/  LEA R6, P0, R26, c[0x0][0x1a8], 0x1 ;  /* 0x00006a001a067a11 */ /* 0x000fe200078008ff */
[----:B------:R-:W-:Y:S01]  /*1780*/  FMUL R14, R14, R21 ;  /* 0x000000150e0e7220 */ /* 0x000fe20000400000 */
[----:B------:R-:W-:-:S02]  /*1790*/  FMUL R15, R15, R10 ;  /* 0x0000000a0f0f7220 */ /* 0x000fc40000400000 */
[----:B------:R-:W-:Y:S02]  /*17a0*/  LEA.HI.X R7, R26, c[0x0][0x1ac], R7, 0x1, P0 ;  /* 0x00006b001a077a11 */ /* 0x000fe400000f0c07 */
[----:B0-----:R-:W-:Y:S02]  /*17b0*/  F2FP.BF16.F32.PACK_AB R18, R8, R5 ;  /* 0x000000050812723e */ /* 0x001fe400000010ff */
[----:B------:R-:W-:Y:S02]  /*17c0*/  SHF.R.S32.HI R5, RZ, 0x1f, R0 ;  /* 0x0000001fff057819 */ /* 0x000fe40000011400 */
[C---:B------:R-:W-:Y:S01]  /*17d0*/  LEA R16, P0, R0.reuse, c[0x0][0x168], 0x2 ;  /* 0x00005a0000107a11 */ /* 0x040fe200078010ff */
[----:B------:R-:W-:Y:S01]  /*17e0*/  CS2R R8, SRZ ;  /* 0x0000000000087805 */ /* 0x000fe2000001ff00 */
[----:B------:R-:W-:Y:S01]  /*17f0*/  F2FP.BF16.F32.PACK_AB R19, R15, R14 ;  /* 0x0000000e0f13723e */ /* 0x000fe200000010ff */
[----:B------:R-:W-:Y:S01]  /*1800*/  CS2R R10, SRZ ;  /* 0x00000000000a7805 */ /* 0x000fe2000001ff00 */
[----:B------:R-:W-:Y:S01]  /*1810*/  LEA.HI.X R17, R0, c[0x0][0x16c], R5, 0x2, P0 ;  /* 0x00005b0000117a11 */ /* 0x000fe200000f1405 */
[----:B------:R-:W-:Y:S01]  /*1820*/  CS2R R12, SRZ ;  /* 0x00000000000c7805 */ /* 0x000fe2000001ff00 */
[----:B------:R-:W-:Y:S01]  /*1830*/  CS2R R14, SRZ ;  /* 0x00000000000e7805 */ /* 0x000fe2000001ff00 */
[----:B------:R0:W-:Y:S04]  /*1840*/  STG.E.64 [R6.64], R18 ;  /* 0x0000001206007986 */ /* 0x0001e8000c101b04 */
[----:B------:R-:W0:Y:S04]  /*1850*/  @!P1 LDG.E.EF.128 R8, [R16.64] ;  /* 0x0000000410089981 */ /* 0x000e28000c0e1d00 */
[----:B------:R-:W2:Y:S01]  /*1860*/  @!P1 LDG.E.EL.128 R12, [R2.64+0x2000] ;  /* 0x00200004020c9981 */ /* 0x000ea2000c2e1d00 */
[----:B0-----:R-:W-:-:S02]  /*1870*/  SEL R7, R8, RZ, !P1 ;  /* 0x000000ff08077207 */ /* 0x001fc40004800000 */
[----:B------:R-:W-:Y:S02]  /*1880*/  SEL R9, R9, RZ, !P1 ;  /* 0x000000ff09097207 */ /* 0x000fe40004800000 */
[----:B------:R-:W-:Y:S02]  /*1890*/  SEL R19, R10, RZ, !P1 ;  /* 0x000000ff0a137207 */ /* 0x000fe40004800000 */
[----:B--2---:R-:W-:Y:S02]  /*18a0*/  SEL R12, R12, RZ, !P1 ;  /* 0x000000ff0c0c7207 */ /* 0x004fe40004800000 */
[----:B------:R-:W-:Y:S02]  /*18b0*/  SEL R13, R13, RZ, !P1 ;  /* 0x000000ff0d0d7207 */ /* 0x000fe40004800000 */
[----:B------:R-:W-:Y:S02]  /*18c0*/  SEL R11, R11, RZ, !P1 ;  /* 0x000000ff0b0b7207 */ /* 0x000fe40004800000 */
[----:B------:R-:W-:-:S02]  /*18d0*/  SEL R14, R14, RZ, !P1 ;  /* 0x000000ff0e0e7207 */ /* 0x000fc40004800000 */
[----:B------:R-:W-:Y:S01]  /*18e0*/  SEL R15, R15, RZ, !P1 ;  /* 0x000000ff0f0f7207 */ /* 0x000fe20004800000 */
[C---:B------:R-:W-:Y:S01]  /*18f0*/  FMUL R6, R4.reuse, R7 ;  /* 0x0000000704067220 */ /* 0x040fe20000400000 */
[C---:B------:R-:W-:Y:S01]  /*1900*/  FMUL R7, R4.reuse, R9 ;  /* 0x0000000904077220 */ /* 0x040fe20000400000 */
[----:B------:R-:W-:Y:S01]  /*1910*/  FMUL R2, R4, R19 ;  /* 0x0000001304027220 */ /* 0x000fe20000400000 */
[----:B------:R-:W-:Y:S01]  /*1920*/  FADD R3, R12, 1 ;  /* 0x3f8000000c037421 */ /* 0x000fe20000000000 */
[----:B------:R-:W-:Y:S01]  /*1930*/  FADD R8, R13, 1 ;  /* 0x3f8000000d087421 */ /* 0x000fe20000000000 */
[----:B------:R-:W-:Y:S01]  /*1940*/  FMUL R4, R4, R11 ;  /* 0x0000000b04047220 */ /* 0x000fe20000400000 */
[----:B------:R-:W-:Y:S01]  /*1950*/  FADD R9, R14, 1 ;  /* 0x3f8000000e097421 */ /* 0x000fe20000000000 */
[----:B------:R-:W-:Y:S01]  /*1960*/  FADD R15, R15, 1 ;  /* 0x3f8000000f0f7421 */ /* 0x000fe20000000000 */
[----:B------:R-:W-:Y:S01]  /*1970*/  FMUL R6, R6, R3 ;  /* 0x0000000306067220 */ /* 0x000fe20000400000 */
[----:B------:R-:W-:Y:S01]  /*1980*/  FMUL R7, R7, R8 ;  /* 0x0000000807077220 */ /* 0x000fe20000400000 */
[----:B------:R-:W-:Y:S01]  /*1990*/  FMUL R9, R2, R9 ;  /* 0x0000000902097220 */ /* 0x000fe20000400000 */
[----:B------:R-:W-:Y:S01]  /*19a0*/  FMUL R4, R4, R15 ;  /* 0x0000000f04047220 */ /* 0x000fe20000400000 */
[----:B------:R-:W-:-:S02]  /*19b0*/  LEA R2, P0, R0, c[0x0][0x1a8], 0x1 ;  /* 0x00006a0000027a11 */ /* 0x000fc400078008ff */
[----:B------:R-:W-:Y:S02]  /*19c0*/  F2FP.BF16.F32.PACK_AB R6, R7, R6 ;  /* 0x000000060706723e */ /* 0x000fe400000010ff */
[----:B------:R-:W-:Y:S02]  /*19d0*/  LEA.HI.X R3, R0, c[0x0][0x1ac], R5, 0x1, P0 ;  /* 0x00006b0000037a11 */ /* 0x000fe400000f0c05 */
[----:B------:R-:W-:Y:S01]  /*19e0*/  F2FP.BF16.F32.PACK_AB R7, R4, R9 ;  /* 0x000000090407723e */ /* 0x000fe200000010ff */
[----:B------:R-:W-:Y:S06]  /*19f0*/  @P1 EXIT ;  /* 0x000000000000194d */ /* 0x000fec0003800000 */
[----:B------:R-:W-:Y:S01]  /*1a00*/  STG.E.64 [R2.64], R6 ;  /* 0x0000000602007986 */ /* 0x000fe2000c101b04 */
[----:B------:R-:W-:Y:S05]  /*1a10*/  EXIT ;  /* 0x000000000000794d */ /* 0x000fea0003800000 */
.L_x_0:
[----:B------:R-:W-:-:S00]  /*1a20*/  BRA `(.L_x_0) ;  /* 0xfffffff000007947 */ /* 0x000fc0000383ffff */
[----:B------:R-:W-:-:S00]  /*1a30*/  NOP ;  /* 0x0000000000007918 */ /* 0x000fc00000000000 */
        /* <DEDUP_REMOVED lines=12> */
.L_x_1:


//--------------------- .nv.global.init           --------------------------
	.section	.nv.global.init,"aw",@progbits
.nv.global.init:
	.type		_$_str,@object
	.size		_$_str,(.L_0 - _$_str)
_$_str:
        /*0000*/ 	.byte	0x5f, 0x5f, 0x43, 0x55, 0x44, 0x41, 0x5f, 0x46, 0x54, 0x5a, 0x00
.L_0:


//--------------------- .nv.shared.triton__0d1d2d3d4d5d6d7d8d9d10de11de --------------------------
	.section	.nv.shared.triton__0d1d2d3d4d5d6d7d8d9d10de11de,"aw",@nobits
	.align	16
